//
// Generated by NVIDIA NVVM Compiler
//
// Compiler Build ID: CL-36424714
// Cuda compilation tools, release 13.0, V13.0.88
// Based on NVVM 20.0.0
//

.version 9.0
.target sm_100
.address_size 64

	// .globl	_Z10globalfuncv

.visible .entry _Z10globalfuncv()
{


	ret;

}


// ===== COMPILED SASS (sm_100) =====

	.target	sm_100

	.elftype	@"ET_EXEC"


//--------------------- .note.nv.tkinfo           --------------------------
	.section	.note.nv.tkinfo,"",@"SHT_NOTE"
	.sectionflags	@"SHF_NOTE_NV_TKINFO"
	.tkinfo
        /*0018*/ 	.word	0x00000002
        /*0030*/ 	.string	""
        /*0030*/ 	.string	"ptxas"
        /*0030*/ 	.string	"Cuda compilation tools, release 13.0, V13.0.88"
        /*0030*/ 	.string	"Build cuda_13.0.r13.0/compiler.36424714_0"
        /*0030*/ 	.string	"-arch sm_100 -m 64 "



//--------------------- .note.nv.cuinfo           --------------------------
	.section	.note.nv.cuinfo,"",@"SHT_NOTE"
	.sectionflags	@"SHF_NOTE_NV_CUINFO"
        /*0018*/ 	.short	0x0002
        /*001a*/ 	.short	0x0064
        /*001c*/ 	.short	0x0082
	.zero		2


//--------------------- .nv.info                  --------------------------
	.section	.nv.info,"",@"SHT_CUDA_INFO"
	.align	4


	//----- nvinfo : EIATTR_REGCOUNT
	.align		4
        /*0000*/ 	.byte	0x04, 0x2f
        /*0002*/ 	.short	(.L_1 - .L_0)
	.align		4
.L_0:
        /*0004*/ 	.word	index@(_Z10globalfuncv)
        /*0008*/ 	.word	0x00000004


	//----- nvinfo : EIATTR_FRAME_SIZE
	.align		4
.L_1:
        /*000c*/ 	.byte	0x04, 0x11
        /*000e*/ 	.short	(.L_3 - .L_2)
	.align		4
.L_2:
        /*0010*/ 	.word	index@(_Z10globalfuncv)
        /*0014*/ 	.word	0x00000000


	//----- nvinfo : EIATTR_MIN_STACK_SIZE
	.align		4
.L_3:
        /*0018*/ 	.byte	0x04, 0x12
        /*001a*/ 	.short	(.L_5 - .L_4)
	.align		4
.L_4:
        /*001c*/ 	.word	index@(_Z10globalfuncv)
        /*0020*/ 	.word	0x00000000
.L_5:


//--------------------- .nv.compat                --------------------------
	.section	.nv.compat,"",@"SHT_CUDA_COMPAT_INFO"
	.align	4
        /*0000*/ 	.byte	0x02, 0x09, 0x00, 0x00, 0x02, 0x02, 0x01, 0x00, 0x02, 0x05, 0x05, 0x00, 0x03, 0x07, 0x01, 0x01
        /*0010*/ 	.byte	0x02, 0x03, 0x00, 0x00, 0x02, 0x06, 0x01, 0x00, 0x04, 0x0b, 0x08, 0x00, 0x09, 0x00, 0x00, 0x00
        /*0020*/ 	.byte	0x00, 0x00, 0x00, 0x00


//--------------------- .nv.info._Z10globalfuncv  --------------------------
	.section	.nv.info._Z10globalfuncv,"",@"SHT_CUDA_INFO"
	.sectionflags	@""
	.align	4


	//----- nvinfo : EIATTR_CUDA_API_VERSION
	.align		4
        /*0000*/ 	.byte	0x04, 0x37
        /*0002*/ 	.short	(.L_7 - .L_6)
.L_6:
        /*0004*/ 	.word	0x00000082


	//----- nvinfo : EIATTR_SPARSE_MMA_MASK
	.align		4
.L_7:
        /*0008*/ 	.byte	0x03, 0x50
        /*000a*/ 	.short	0x0000


	//----- nvinfo : EIATTR_MAXREG_COUNT
	.align		4
        /*000c*/ 	.byte	0x03, 0x1b
        /*000e*/ 	.short	0x00ff


	//----- nvinfo : EIATTR_MERCURY_ISA_VERSION
	.align		4
        /*0010*/ 	.byte	0x03, 0x5f
        /*0012*/ 	.short	0x0101


	//----- nvinfo : EIATTR_VRC_CTA_INIT_COUNT
	.align		4
        /*0014*/ 	.byte	0x02, 0x4a
	.zero		1
	.zero		1


	//----- nvinfo : EIATTR_EXIT_INSTR_OFFSETS
	.align		4
        /*0018*/ 	.byte	0x04, 0x1c
        /*001a*/ 	.short	(.L_9 - .L_8)


	//   ....[0]....
.L_8:
        /*001c*/ 	.word	0x00000010


	//----- nvinfo : EIATTR_SW_WAR
	.align		4
.L_9:
        /*0020*/ 	.byte	0x04, 0x36
        /*0022*/ 	.short	(.L_11 - .L_10)
.L_10:
        /*0024*/ 	.word	0x00000008
.L_11:


//--------------------- .nv.callgraph             --------------------------
	.section	.nv.callgraph,"",@"SHT_CUDA_CALLGRAPH"
	.align	4
	.sectionentsize	8
	.align		4
        /*0000*/ 	.word	0x00000000
	.align		4
        /*0004*/ 	.word	0xffffffff
	.align		4
        /*0008*/ 	.word	0x00000000
	.align		4
        /*000c*/ 	.word	0xfffffffe
	.align		4
        /*0010*/ 	.word	0x00000000
	.align		4
        /*0014*/ 	.word	0xfffffffd
	.align		4
        /*0018*/ 	.word	0x00000000
	.align		4
        /*001c*/ 	.word	0xfffffffc


//--------------------- .text._Z10globalfuncv     --------------------------
	.section	.text._Z10globalfuncv,"ax",@progbits
	.align	128
        .global         _Z10globalfuncv
        .type           _Z10globalfuncv,@function
        .size           _Z10globalfuncv,(.L_x_1 - _Z10globalfuncv)
        .other          _Z10globalfuncv,@"STO_CUDA_ENTRY STV_DEFAULT"
_Z10globalfuncv:
.text._Z10globalfuncv:
[----:B------:R-:W-:Y:S01]  /*0000*/  LDC R1, c[0x0][0x37c] ;  /* 0x0000df00ff017b82 */ /* 0x000fe20000000800 */
[----:B------:R-:W-:Y:S05]  /*0010*/  EXIT ;  /* 0x000000000000794d */ /* 0x000fea0003800000 */
.L_x_0:
[----:B------:R-:W-:-:S00]  /*0020*/  BRA `(.L_x_0) ;  /* 0xfffffffc00fc7947 */ /* 0x000fc0000383ffff */
[----:B------:R-:W-:-:S00]  /*0030*/  NOP ;  /* 0x0000000000007918 */ /* 0x000fc00000000000 */
        /* <DEDUP_REMOVED lines=12> */
.L_x_1:


//--------------------- .nv.shared.reserved.0     --------------------------
	.section	.nv.shared.reserved.0,"aw",@nobits
	.weak		__nv_reservedSMEM_offset_0_alias
	.size		__nv_reservedSMEM_offset_0_alias, 0, 64
	.other		__nv_reservedSMEM_offset_0_alias,@"STO_CUDA_RESERVED_SHARED STV_DEFAULT"
__nv_reservedSMEM_offset_0_alias:
	.zero		0
	.zero		64


//--------------------- .nv.constant0._Z10globalfuncv --------------------------
	.section	.nv.constant0._Z10globalfuncv,"a",@progbits
	.sectionflags	@""
	.align	4
.nv.constant0._Z10globalfuncv:
	.zero		896


//--------------------- SYMBOLS --------------------------

	.type		.nv.reservedSmem.offset0,@object
	.size		.nv.reservedSmem.offset0,0x4
